//
// Generated by NVIDIA NVVM Compiler
//
// Compiler Build ID: CL-36424714
// Cuda compilation tools, release 13.0, V13.0.88
// Based on NVVM 20.0.0
//

.version 9.0
.target sm_100
.address_size 64

	// .globl	_Z11fa1_forwardPfS_S_S_S_S_iifiiii
.extern .shared .align 16 .b8 smem[];

.visible .entry _Z11fa1_forwardPfS_S_S_S_S_iifiiii(
	.param .u64 .ptr .align 1 _Z11fa1_forwardPfS_S_S_S_S_iifiiii_param_0,
	.param .u64 .ptr .align 1 _Z11fa1_forwardPfS_S_S_S_S_iifiiii_param_1,
	.param .u64 .ptr .align 1 _Z11fa1_forwardPfS_S_S_S_S_iifiiii_param_2,
	.param .u64 .ptr .align 1 _Z11fa1_forwardPfS_S_S_S_S_iifiiii_param_3,
	.param .u64 .ptr .align 1 _Z11fa1_forwardPfS_S_S_S_S_iifiiii_param_4,
	.param .u64 .ptr .align 1 _Z11fa1_forwardPfS_S_S_S_S_iifiiii_param_5,
	.param .u32 _Z11fa1_forwardPfS_S_S_S_S_iifiiii_param_6,
	.param .u32 _Z11fa1_forwardPfS_S_S_S_S_iifiiii_param_7,
	.param .f32 _Z11fa1_forwardPfS_S_S_S_S_iifiiii_param_8,
	.param .u32 _Z11fa1_forwardPfS_S_S_S_S_iifiiii_param_9,
	.param .u32 _Z11fa1_forwardPfS_S_S_S_S_iifiiii_param_10,
	.param .u32 _Z11fa1_forwardPfS_S_S_S_S_iifiiii_param_11,
	.param .u32 _Z11fa1_forwardPfS_S_S_S_S_iifiiii_param_12
)
{
	.reg .pred 	%p<11>;
	.reg .b32 	%r<85>;
	.reg .b32 	%f<31>;
	.reg .b64 	%rd<17>;

	ld.param.u64 	%rd3, [_Z11fa1_forwardPfS_S_S_S_S_iifiiii_param_1];
	ld.param.u64 	%rd4, [_Z11fa1_forwardPfS_S_S_S_S_iifiiii_param_2];
	ld.param.u32 	%r30, [_Z11fa1_forwardPfS_S_S_S_S_iifiiii_param_6];
	ld.param.u32 	%r31, [_Z11fa1_forwardPfS_S_S_S_S_iifiiii_param_7];
	ld.param.u32 	%r32, [_Z11fa1_forwardPfS_S_S_S_S_iifiiii_param_10];
	ld.param.u32 	%r33, [_Z11fa1_forwardPfS_S_S_S_S_iifiiii_param_12];
	cvta.to.global.u64 	%rd1, %rd4;
	cvta.to.global.u64 	%rd2, %rd3;
	mul.lo.s32 	%r1, %r32, %r31;
	setp.lt.s32 	%p1, %r33, 1;
	@%p1 bra 	$L__BB0_15;
	mov.u32 	%r2, %tid.x;
	setp.lt.s32 	%p2, %r31, 1;
	mul.lo.s32 	%r3, %r31, %r2;
	@%p2 bra 	$L__BB0_15;
	mov.u32 	%r35, %nctaid.y;
	mov.u32 	%r36, %ctaid.x;
	and.b32  	%r4, %r31, 7;
	and.b32  	%r5, %r31, 3;
	and.b32  	%r6, %r31, 2147483640;
	and.b32  	%r7, %r31, 1;
	neg.s32 	%r8, %r6;
	mul.lo.s32 	%r37, %r36, %r30;
	mad.lo.s32 	%r38, %r37, %r35, %r37;
	add.s32 	%r9, %r2, %r38;
	add.s32 	%r39, %r2, %r32;
	mul.lo.s32 	%r40, %r31, %r39;
	shl.b32 	%r41, %r40, 2;
	mov.u32 	%r42, smem;
	add.s32 	%r43, %r41, %r42;
	add.s32 	%r10, %r43, 16;
	shl.b32 	%r44, %r32, 3;
	shl.b32 	%r45, %r2, 2;
	add.s32 	%r46, %r44, %r45;
	mad.lo.s32 	%r47, %r31, %r46, %r42;
	add.s32 	%r11, %r47, 16;
	mul.lo.s32 	%r48, %r31, %r36;
	mad.lo.s32 	%r49, %r30, %r35, %r30;
	mad.lo.s32 	%r12, %r48, %r49, %r3;
	mov.b32 	%r77, 0;
$L__BB0_3:
	setp.lt.u32 	%p3, %r31, 8;
	mad.lo.s32 	%r14, %r77, %r1, %r12;
	mov.b32 	%r83, 0;
	@%p3 bra 	$L__BB0_6;
	mad.lo.s32 	%r51, %r32, %r77, %r9;
	mul.lo.s32 	%r80, %r31, %r51;
	mov.u32 	%r78, %r11;
	mov.u32 	%r79, %r10;
	mov.u32 	%r81, %r8;
$L__BB0_5:
	.pragma "nounroll";
	mul.wide.s32 	%rd5, %r80, 4;
	add.s64 	%rd6, %rd2, %rd5;
	add.s64 	%rd7, %rd1, %rd5;
	ld.global.nc.f32 	%f1, [%rd6];
	st.shared.f32 	[%r79+-16], %f1;
	ld.global.nc.f32 	%f2, [%rd7];
	st.shared.f32 	[%r78+-16], %f2;
	ld.global.nc.f32 	%f3, [%rd6+4];
	st.shared.f32 	[%r79+-12], %f3;
	ld.global.nc.f32 	%f4, [%rd7+4];
	st.shared.f32 	[%r78+-12], %f4;
	ld.global.nc.f32 	%f5, [%rd6+8];
	st.shared.f32 	[%r79+-8], %f5;
	ld.global.nc.f32 	%f6, [%rd7+8];
	st.shared.f32 	[%r78+-8], %f6;
	ld.global.nc.f32 	%f7, [%rd6+12];
	st.shared.f32 	[%r79+-4], %f7;
	ld.global.nc.f32 	%f8, [%rd7+12];
	st.shared.f32 	[%r78+-4], %f8;
	ld.global.nc.f32 	%f9, [%rd6+16];
	st.shared.f32 	[%r79], %f9;
	ld.global.nc.f32 	%f10, [%rd7+16];
	st.shared.f32 	[%r78], %f10;
	ld.global.nc.f32 	%f11, [%rd6+20];
	st.shared.f32 	[%r79+4], %f11;
	ld.global.nc.f32 	%f12, [%rd7+20];
	st.shared.f32 	[%r78+4], %f12;
	ld.global.nc.f32 	%f13, [%rd6+24];
	st.shared.f32 	[%r79+8], %f13;
	ld.global.nc.f32 	%f14, [%rd7+24];
	st.shared.f32 	[%r78+8], %f14;
	ld.global.nc.f32 	%f15, [%rd6+28];
	st.shared.f32 	[%r79+12], %f15;
	ld.global.nc.f32 	%f16, [%rd7+28];
	st.shared.f32 	[%r78+12], %f16;
	add.s32 	%r81, %r81, 8;
	add.s32 	%r80, %r80, 8;
	add.s32 	%r79, %r79, 32;
	add.s32 	%r78, %r78, 32;
	setp.ne.s32 	%p4, %r81, 0;
	mov.u32 	%r83, %r6;
	@%p4 bra 	$L__BB0_5;
$L__BB0_6:
	setp.eq.s32 	%p5, %r4, 0;
	@%p5 bra 	$L__BB0_14;
	add.s32 	%r52, %r4, -1;
	setp.lt.u32 	%p6, %r52, 3;
	@%p6 bra 	$L__BB0_9;
	add.s32 	%r53, %r14, %r83;
	mul.wide.s32 	%rd8, %r53, 4;
	add.s64 	%rd9, %rd2, %rd8;
	ld.global.nc.f32 	%f17, [%rd9];
	add.s32 	%r54, %r83, %r3;
	add.s32 	%r55, %r54, %r1;
	shl.b32 	%r56, %r55, 2;
	add.s32 	%r58, %r42, %r56;
	st.shared.f32 	[%r58], %f17;
	add.s64 	%rd10, %rd1, %rd8;
	ld.global.nc.f32 	%f18, [%rd10];
	shl.b32 	%r59, %r1, 2;
	add.s32 	%r60, %r58, %r59;
	st.shared.f32 	[%r60], %f18;
	ld.global.nc.f32 	%f19, [%rd9+4];
	st.shared.f32 	[%r58+4], %f19;
	ld.global.nc.f32 	%f20, [%rd10+4];
	st.shared.f32 	[%r60+4], %f20;
	ld.global.nc.f32 	%f21, [%rd9+8];
	st.shared.f32 	[%r58+8], %f21;
	ld.global.nc.f32 	%f22, [%rd10+8];
	st.shared.f32 	[%r60+8], %f22;
	ld.global.nc.f32 	%f23, [%rd9+12];
	st.shared.f32 	[%r58+12], %f23;
	ld.global.nc.f32 	%f24, [%rd10+12];
	st.shared.f32 	[%r60+12], %f24;
	add.s32 	%r83, %r83, 4;
$L__BB0_9:
	setp.eq.s32 	%p7, %r5, 0;
	@%p7 bra 	$L__BB0_14;
	setp.eq.s32 	%p8, %r5, 1;
	@%p8 bra 	$L__BB0_12;
	add.s32 	%r61, %r14, %r83;
	mul.wide.s32 	%rd11, %r61, 4;
	add.s64 	%rd12, %rd2, %rd11;
	ld.global.nc.f32 	%f25, [%rd12];
	add.s32 	%r62, %r83, %r3;
	add.s32 	%r63, %r62, %r1;
	shl.b32 	%r64, %r63, 2;
	add.s32 	%r66, %r42, %r64;
	st.shared.f32 	[%r66], %f25;
	add.s64 	%rd13, %rd1, %rd11;
	ld.global.nc.f32 	%f26, [%rd13];
	shl.b32 	%r67, %r1, 2;
	add.s32 	%r68, %r66, %r67;
	st.shared.f32 	[%r68], %f26;
	ld.global.nc.f32 	%f27, [%rd12+4];
	st.shared.f32 	[%r66+4], %f27;
	ld.global.nc.f32 	%f28, [%rd13+4];
	st.shared.f32 	[%r68+4], %f28;
	add.s32 	%r83, %r83, 2;
$L__BB0_12:
	setp.eq.s32 	%p9, %r7, 0;
	@%p9 bra 	$L__BB0_14;
	add.s32 	%r69, %r14, %r83;
	mul.wide.s32 	%rd14, %r69, 4;
	add.s64 	%rd15, %rd2, %rd14;
	ld.global.nc.f32 	%f29, [%rd15];
	add.s32 	%r70, %r83, %r3;
	add.s32 	%r71, %r70, %r1;
	shl.b32 	%r72, %r71, 2;
	add.s32 	%r74, %r42, %r72;
	st.shared.f32 	[%r74], %f29;
	add.s64 	%rd16, %rd1, %rd14;
	ld.global.nc.f32 	%f30, [%rd16];
	shl.b32 	%r75, %r1, 2;
	add.s32 	%r76, %r74, %r75;
	st.shared.f32 	[%r76], %f30;
$L__BB0_14:
	add.s32 	%r77, %r77, 1;
	setp.ne.s32 	%p10, %r77, %r33;
	@%p10 bra 	$L__BB0_3;
$L__BB0_15:
	ret;

}


// ===== COMPILED SASS (sm_100) =====

	.target	sm_100

	.elftype	@"ET_EXEC"


//--------------------- .note.nv.tkinfo           --------------------------
	.section	.note.nv.tkinfo,"",@"SHT_NOTE"
	.sectionflags	@"SHF_NOTE_NV_TKINFO"
	.tkinfo
        /*0018*/ 	.word	0x00000002
        /*0030*/ 	.string	""
        /*0030*/ 	.string	"ptxas"
        /*0030*/ 	.string	"Cuda compilation tools, release 13.0, V13.0.88"
        /*0030*/ 	.string	"Build cuda_13.0.r13.0/compiler.36424714_0"
        /*0030*/ 	.string	"-arch sm_100 -m 64 "



//--------------------- .note.nv.cuinfo           --------------------------
	.section	.note.nv.cuinfo,"",@"SHT_NOTE"
	.sectionflags	@"SHF_NOTE_NV_CUINFO"
        /*0018*/ 	.short	0x0002
        /*001a*/ 	.short	0x0064
        /*001c*/ 	.short	0x0082
	.zero		2


//--------------------- .nv.info                  --------------------------
	.section	.nv.info,"",@"SHT_CUDA_INFO"
	.align	4


	//----- nvinfo : EIATTR_REGCOUNT
	.align		4
        /*0000*/ 	.byte	0x04, 0x2f
        /*0002*/ 	.short	(.L_1 - .L_0)
	.align		4
.L_0:
        /*0004*/ 	.word	index@(_Z11fa1_forwardPfS_S_S_S_S_iifiiii)
        /*0008*/ 	.word	0x00000020


	//----- nvinfo : EIATTR_FRAME_SIZE
	.align		4
.L_1:
        /*000c*/ 	.byte	0x04, 0x11
        /*000e*/ 	.short	(.L_3 - .L_2)
	.align		4
.L_2:
        /*0010*/ 	.word	index@(_Z11fa1_forwardPfS_S_S_S_S_iifiiii)
        /*0014*/ 	.word	0x00000000


	//----- nvinfo : EIATTR_MIN_STACK_SIZE
	.align		4
.L_3:
        /*0018*/ 	.byte	0x04, 0x12
        /*001a*/ 	.short	(.L_5 - .L_4)
	.align		4
.L_4:
        /*001c*/ 	.word	index@(_Z11fa1_forwardPfS_S_S_S_S_iifiiii)
        /*0020*/ 	.word	0x00000000
.L_5:


//--------------------- .nv.compat                --------------------------
	.section	.nv.compat,"",@"SHT_CUDA_COMPAT_INFO"
	.align	4
        /*0000*/ 	.byte	0x02, 0x09, 0x00, 0x00, 0x02, 0x02, 0x01, 0x00, 0x02, 0x05, 0x05, 0x00, 0x03, 0x07, 0x01, 0x01
        /*0010*/ 	.byte	0x02, 0x03, 0x00, 0x00, 0x02, 0x06, 0x01, 0x00, 0x04, 0x0b, 0x08, 0x00, 0x09, 0x00, 0x00, 0x00
        /*0020*/ 	.byte	0x00, 0x00, 0x00, 0x00


//--------------------- .nv.info._Z11fa1_forwardPfS_S_S_S_S_iifiiii --------------------------
	.section	.nv.info._Z11fa1_forwardPfS_S_S_S_S_iifiiii,"",@"SHT_CUDA_INFO"
	.sectionflags	@""
	.align	4


	//----- nvinfo : EIATTR_CUDA_API_VERSION
	.align		4
        /*0000*/ 	.byte	0x04, 0x37
        /*0002*/ 	.short	(.L_7 - .L_6)
.L_6:
        /*0004*/ 	.word	0x00000082


	//----- nvinfo : EIATTR_KPARAM_INFO
	.align		4
.L_7:
        /*0008*/ 	.byte	0x04, 0x17
        /*000a*/ 	.short	(.L_9 - .L_8)
.L_8:
        /*000c*/ 	.word	0x00000000
        /*0010*/ 	.short	0x000c
        /*0012*/ 	.short	0x0048
        /*0014*/ 	.byte	0x00, 0xf0, 0x11, 0x00


	//----- nvinfo : EIATTR_KPARAM_INFO
	.align		4
.L_9:
        /*0018*/ 	.byte	0x04, 0x17
        /*001a*/ 	.short	(.L_11 - .L_10)
.L_10:
        /*001c*/ 	.word	0x00000000
        /*0020*/ 	.short	0x000b
        /*0022*/ 	.short	0x0044
        /*0024*/ 	.byte	0x00, 0xf0, 0x11, 0x00


	//----- nvinfo : EIATTR_KPARAM_INFO
	.align		4
.L_11:
        /*0028*/ 	.byte	0x04, 0x17
        /*002a*/ 	.short	(.L_13 - .L_12)
.L_12:
        /*002c*/ 	.word	0x00000000
        /*0030*/ 	.short	0x000a
        /*0032*/ 	.short	0x0040
        /*0034*/ 	.byte	0x00, 0xf0, 0x11, 0x00


	//----- nvinfo : EIATTR_KPARAM_INFO
	.align		4
.L_13:
        /*0038*/ 	.byte	0x04, 0x17
        /*003a*/ 	.short	(.L_15 - .L_14)
.L_14:
        /*003c*/ 	.word	0x00000000
        /*0040*/ 	.short	0x0009
        /*0042*/ 	.short	0x003c
        /*0044*/ 	.byte	0x00, 0xf0, 0x11, 0x00


	//----- nvinfo : EIATTR_KPARAM_INFO
	.align		4
.L_15:
        /*0048*/ 	.byte	0x04, 0x17
        /*004a*/ 	.short	(.L_17 - .L_16)
.L_16:
        /*004c*/ 	.word	0x00000000
        /*0050*/ 	.short	0x0008
        /*0052*/ 	.short	0x0038
        /*0054*/ 	.byte	0x00, 0xf0, 0x11, 0x00


	//----- nvinfo : EIATTR_KPARAM_INFO
	.align		4
.L_17:
        /*0058*/ 	.byte	0x04, 0x17
        /*005a*/ 	.short	(.L_19 - .L_18)
.L_18:
        /*005c*/ 	.word	0x00000000
        /*0060*/ 	.short	0x0007
        /*0062*/ 	.short	0x0034
        /*0064*/ 	.byte	0x00, 0xf0, 0x11, 0x00


	//----- nvinfo : EIATTR_KPARAM_INFO
	.align		4
.L_19:
        /*0068*/ 	.byte	0x04, 0x17
        /*006a*/ 	.short	(.L_21 - .L_20)
.L_20:
        /*006c*/ 	.word	0x00000000
        /*0070*/ 	.short	0x0006
        /*0072*/ 	.short	0x0030
        /*0074*/ 	.byte	0x00, 0xf0, 0x11, 0x00


	//----- nvinfo : EIATTR_KPARAM_INFO
	.align		4
.L_21:
        /*0078*/ 	.byte	0x04, 0x17
        /*007a*/ 	.short	(.L_23 - .L_22)
.L_22:
        /*007c*/ 	.word	0x00000000
        /*0080*/ 	.short	0x0005
        /*0082*/ 	.short	0x0028
        /*0084*/ 	.byte	0x00, 0xf5, 0x21, 0x00


	//----- nvinfo : EIATTR_KPARAM_INFO
	.align		4
.L_23:
        /*0088*/ 	.byte	0x04, 0x17
        /*008a*/ 	.short	(.L_25 - .L_24)
.L_24:
        /*008c*/ 	.word	0x00000000
        /*0090*/ 	.short	0x0004
        /*0092*/ 	.short	0x0020
        /*0094*/ 	.byte	0x00, 0xf5, 0x21, 0x00


	//----- nvinfo : EIATTR_KPARAM_INFO
	.align		4
.L_25:
        /*0098*/ 	.byte	0x04, 0x17
        /*009a*/ 	.short	(.L_27 - .L_26)
.L_26:
        /*009c*/ 	.word	0x00000000
        /*00a0*/ 	.short	0x0003
        /*00a2*/ 	.short	0x0018
        /*00a4*/ 	.byte	0x00, 0xf5, 0x21, 0x00


	//----- nvinfo : EIATTR_KPARAM_INFO
	.align		4
.L_27:
        /*00a8*/ 	.byte	0x04, 0x17
        /*00aa*/ 	.short	(.L_29 - .L_28)
.L_28:
        /*00ac*/ 	.word	0x00000000
        /*00b0*/ 	.short	0x0002
        /*00b2*/ 	.short	0x0010
        /*00b4*/ 	.byte	0x00, 0xf5, 0x21, 0x00


	//----- nvinfo : EIATTR_KPARAM_INFO
	.align		4
.L_29:
        /*00b8*/ 	.byte	0x04, 0x17
        /*00ba*/ 	.short	(.L_31 - .L_30)
.L_30:
        /*00bc*/ 	.word	0x00000000
        /*00c0*/ 	.short	0x0001
        /*00c2*/ 	.short	0x0008
        /*00c4*/ 	.byte	0x00, 0xf5, 0x21, 0x00


	//----- nvinfo : EIATTR_KPARAM_INFO
	.align		4
.L_31:
        /*00c8*/ 	.byte	0x04, 0x17
        /*00ca*/ 	.short	(.L_33 - .L_32)
.L_32:
        /*00cc*/ 	.word	0x00000000
        /*00d0*/ 	.short	0x0000
        /*00d2*/ 	.short	0x0000
        /*00d4*/ 	.byte	0x00, 0xf5, 0x21, 0x00


	//----- nvinfo : EIATTR_SPARSE_MMA_MASK
	.align		4
.L_33:
        /*00d8*/ 	.byte	0x03, 0x50
        /*00da*/ 	.short	0x0000


	//----- nvinfo : EIATTR_MAXREG_COUNT
	.align		4
        /*00dc*/ 	.byte	0x03, 0x1b
        /*00de*/ 	.short	0x00ff


	//----- nvinfo : EIATTR_MERCURY_ISA_VERSION
	.align		4
        /*00e0*/ 	.byte	0x03, 0x5f
        /*00e2*/ 	.short	0x0101


	//----- nvinfo : EIATTR_VRC_CTA_INIT_COUNT
	.align		4
        /*00e4*/ 	.byte	0x02, 0x4a
	.zero		1
	.zero		1


	//----- nvinfo : EIATTR_EXIT_INSTR_OFFSETS
	.align		4
        /*00e8*/ 	.byte	0x04, 0x1c
        /*00ea*/ 	.short	(.L_35 - .L_34)


	//   ....[0]....
.L_34:
        /*00ec*/ 	.word	0x00000030


	//   ....[1]....
        /*00f0*/ 	.word	0x00000060


	//   ....[2]....
        /*00f4*/ 	.word	0x00000a00


	//----- nvinfo : EIATTR_CBANK_PARAM_SIZE
	.align		4
.L_35:
        /*00f8*/ 	.byte	0x03, 0x19
        /*00fa*/ 	.short	0x004c


	//----- nvinfo : EIATTR_PARAM_CBANK
	.align		4
        /*00fc*/ 	.byte	0x04, 0x0a
        /*00fe*/ 	.short	(.L_37 - .L_36)
	.align		4
.L_36:
        /*0100*/ 	.word	index@(.nv.constant0._Z11fa1_forwardPfS_S_S_S_S_iifiiii)
        /*0104*/ 	.short	0x0380
        /*0106*/ 	.short	0x004c


	//----- nvinfo : EIATTR_SW_WAR
	.align		4
.L_37:
        /*0108*/ 	.byte	0x04, 0x36
        /*010a*/ 	.short	(.L_39 - .L_38)
.L_38:
        /*010c*/ 	.word	0x00000008
.L_39:


//--------------------- .nv.callgraph             --------------------------
	.section	.nv.callgraph,"",@"SHT_CUDA_CALLGRAPH"
	.align	4
	.sectionentsize	8
	.align		4
        /*0000*/ 	.word	0x00000000
	.align		4
        /*0004*/ 	.word	0xffffffff
	.align		4
        /*0008*/ 	.word	0x00000000
	.align		4
        /*000c*/ 	.word	0xfffffffe
	.align		4
        /*0010*/ 	.word	0x00000000
	.align		4
        /*0014*/ 	.word	0xfffffffd
	.align		4
        /*0018*/ 	.word	0x00000000
	.align		4
        /*001c*/ 	.word	0xfffffffc


//--------------------- .text._Z11fa1_forwardPfS_S_S_S_S_iifiiii --------------------------
	.section	.text._Z11fa1_forwardPfS_S_S_S_S_iifiiii,"ax",@progbits
	.align	128
        .global         _Z11fa1_forwardPfS_S_S_S_S_iifiiii
        .type           _Z11fa1_forwardPfS_S_S_S_S_iifiiii,@function
        .size           _Z11fa1_forwardPfS_S_S_S_S_iifiiii,(.L_x_6 - _Z11fa1_forwardPfS_S_S_S_S_iifiiii)
        .other          _Z11fa1_forwardPfS_S_S_S_S_iifiiii,@"STO_CUDA_ENTRY STV_DEFAULT"
_Z11fa1_forwardPfS_S_S_S_S_iifiiii:
.text._Z11fa1_forwardPfS_S_S_S_S_iifiiii:
[----:B------:R-:W-:Y:S08]  /*0000*/  LDC R1, c[0x0][0x37c] ;  /* 0x0000df00ff017b82 */ /* 0x000ff00000000800 */
[----:B------:R-:W0:Y:S02]  /*0010*/  LDC R0, c[0x0][0x3c8] ;  /* 0x0000f200ff007b82 */ /* 0x000e240000000800 */
[----:B0-----:R-:W-:-:S13]  /*0020*/  ISETP.GE.AND P0, PT, R0, 0x1, PT ;  /* 0x000000010000780c */ /* 0x001fda0003f06270 */
[----:B------:R-:W-:Y:S05]  /*0030*/  @!P0 EXIT ;  /* 0x000000000000894d */ /* 0x000fea0003800000 */
[----:B------:R-:W0:Y:S02]  /*0040*/  LDC R13, c[0x0][0x3b4] ;  /* 0x0000ed00ff0d7b82 */ /* 0x000e240000000800 */
[----:B0-----:R-:W-:-:S13]  /*0050*/  ISETP.GE.AND P0, PT, R13, 0x1, PT ;  /* 0x000000010d00780c */ /* 0x001fda0003f06270 */
[----:B------:R-:W-:Y:S05]  /*0060*/  @!P0 EXIT ;  /* 0x000000000000894d */ /* 0x000fea0003800000 */
[----:B------:R-:W0:Y:S01]  /*0070*/  S2R R0, SR_TID.X ;  /* 0x0000000000007919 */ /* 0x000e220000002100 */
[----:B------:R-:W0:Y:S01]  /*0080*/  LDC R11, c[0x0][0x3c0] ;  /* 0x0000f000ff0b7b82 */ /* 0x000e220000000800 */
[----:B------:R-:W1:Y:S01]  /*0090*/  LDCU UR6, c[0x0][0x374] ;  /* 0x00006e80ff0677ac */ /* 0x000e620008000800 */
[C---:B------:R-:W-:Y:S02]  /*00a0*/  LOP3.LUT R3, R13.reuse, 0x7ffffff8, RZ, 0xc0, !PT ;  /* 0x7ffffff80d037812 */ /* 0x040fe400078ec0ff */
[----:B------:R-:W-:Y:S01]  /*00b0*/  LOP3.LUT R2, R13, 0x7, RZ, 0xc0, !PT ;  /* 0x000000070d027812 */ /* 0x000fe200078ec0ff */
[----:B------:R-:W-:Y:S01]  /*00c0*/  UMOV UR4, 0x400 ;  /* 0x0000040000047882 */ /* 0x000fe20000000000 */
[----:B------:R-:W2:Y:S02]  /*00d0*/  LDCU.64 UR8, c[0x0][0x358] ;  /* 0x00006b00ff0877ac */ /* 0x000ea40008000a00 */
[----:B------:R-:W1:Y:S08]  /*00e0*/  LDC R5, c[0x0][0x3b0] ;  /* 0x0000ec00ff057b82 */ /* 0x000e700000000800 */
[----:B------:R-:W3:Y:S08]  /*00f0*/  S2UR UR5, SR_CgaCtaId ;  /* 0x00000000000579c3 */ /* 0x000ef00000008800 */
[----:B------:R-:W4:Y:S01]  /*0100*/  S2UR UR7, SR_CTAID.X ;  /* 0x00000000000779c3 */ /* 0x000f220000002500 */
[----:B0-----:R-:W-:Y:S01]  /*0110*/  IADD3 R4, PT, PT, R0, R11, RZ ;  /* 0x0000000b00047210 */ /* 0x001fe20007ffe0ff */
[----:B-1----:R-:W-:-:S02]  /*0120*/  IMAD R7, R5, UR6, R5 ;  /* 0x0000000605077c24 */ /* 0x002fc4000f8e0205 */
[----:B------:R-:W-:Y:S02]  /*0130*/  IMAD R9, R11, 0x2, R0 ;  /* 0x000000020b097824 */ /* 0x000fe400078e0200 */
[----:B------:R-:W-:Y:S02]  /*0140*/  IMAD R6, R4, R13, RZ ;  /* 0x0000000d04067224 */ /* 0x000fe400078e02ff */
[----:B------:R-:W-:Y:S01]  /*0150*/  IMAD R4, R13, R11, RZ ;  /* 0x0000000b0d047224 */ /* 0x000fe200078e02ff */
[----:B---3--:R-:W-:-:S03]  /*0160*/  ULEA UR5, UR5, UR4, 0x18 ;  /* 0x0000000405057291 */ /* 0x008fc6000f8ec0ff */
[----:B------:R-:W-:-:S03]  /*0170*/  UMOV UR4, URZ ;  /* 0x000000ff00047c82 */ /* 0x000fc60008000000 */
[----:B------:R-:W-:Y:S01]  /*0180*/  LEA R10, R6, UR5, 0x2 ;  /* 0x00000005060a7c11 */ /* 0x000fe2000f8e10ff */
[----:B----4-:R-:W-:Y:S01]  /*0190*/  IMAD R5, R5, UR7, RZ ;  /* 0x0000000705057c24 */ /* 0x010fe2000f8e02ff */
[----:B------:R-:W-:Y:S01]  /*01a0*/  LOP3.LUT R6, R13, 0x3, RZ, 0xc0, !PT ;  /* 0x000000030d067812 */ /* 0x000fe200078ec0ff */
[----:B------:R-:W-:Y:S01]  /*01b0*/  IMAD R8, R7, UR7, R0 ;  /* 0x0000000707087c24 */ /* 0x000fe2000f8e0200 */
[----:B------:R-:W-:Y:S01]  /*01c0*/  SHF.L.U32 R7, R9, 0x2, RZ ;  /* 0x0000000209077819 */ /* 0x000fe200000006ff */
[----:B------:R-:W-:Y:S02]  /*01d0*/  IMAD R9, R5, UR6, R5 ;  /* 0x0000000605097c24 */ /* 0x000fe4000f8e0205 */
[-C--:B------:R-:W-:Y:S02]  /*01e0*/  IMAD R5, R8, R13.reuse, RZ ;  /* 0x0000000d08057224 */ /* 0x080fe400078e02ff */
[----:B------:R-:W-:Y:S01]  /*01f0*/  IMAD R11, R7, R13, UR5 ;  /* 0x00000005070b7e24 */ /* 0x000fe2000f8e020d */
[----:B------:R-:W-:Y:S01]  /*0200*/  IADD3 R8, PT, PT, R9, R0, RZ ;  /* 0x0000000009087210 */ /* 0x000fe20007ffe0ff */
[----:B------:R-:W-:-:S02]  /*0210*/  VIADD R9, R10, 0x10 ;  /* 0x000000100a097836 */ /* 0x000fc40000000000 */
[----:B------:R-:W-:Y:S01]  /*0220*/  IMAD.MOV R7, RZ, RZ, -R3 ;  /* 0x000000ffff077224 */ /* 0x000fe200078e0a03 */
[----:B--2---:R-:W-:-:S07]  /*0230*/  IADD3 R10, PT, PT, R11, 0x10, RZ ;  /* 0x000000100b0a7810 */ /* 0x004fce0007ffe0ff */
.L_x_4:
[----:B01----:R-:W0:Y:S01]  /*0240*/  LDC R11, c[0x0][0x3b4] ;  /* 0x0000ed00ff0b7b82 */ /* 0x003e220000000800 */
[----:B------:R-:W-:Y:S02]  /*0250*/  IMAD R23, R4, UR4, R5 ;  /* 0x0000000404177c24 */ /* 0x000fe4000f8e0205 */
[----:B------:R-:W-:Y:S01]  /*0260*/  IMAD.MOV.U32 R20, RZ, RZ, RZ ;  /* 0x000000ffff147224 */ /* 0x000fe200078e00ff */
[----:B0-----:R-:W-:-:S13]  /*0270*/  ISETP.GE.U32.AND P0, PT, R11, 0x8, PT ;  /* 0x000000080b00780c */ /* 0x001fda0003f06070 */
[----:B------:R-:W-:Y:S05]  /*0280*/  @!P0 BRA `(.L_x_0) ;  /* 0x0000000000c48947 */ /* 0x000fea0003800000 */
[----:B------:R-:W0:Y:S01]  /*0290*/  LDC R13, c[0x0][0x3c0] ;  /* 0x0000f000ff0d7b82 */ /* 0x000e220000000800 */
[----:B------:R-:W-:Y:S01]  /*02a0*/  MOV R17, R10 ;  /* 0x0000000a00117202 */ /* 0x000fe20000000f00 */
[----:B------:R-:W-:Y:S01]  /*02b0*/  IMAD.MOV.U32 R16, RZ, RZ, R9 ;  /* 0x000000ffff107224 */ /* 0x000fe200078e0009 */
[----:B------:R-:W-:Y:S01]  /*02c0*/  MOV R18, R7 ;  /* 0x0000000700127202 */ /* 0x000fe20000000f00 */
[----:B0-----:R-:W-:-:S04]  /*02d0*/  IMAD R12, R13, UR4, R8 ;  /* 0x000000040d0c7c24 */ /* 0x001fc8000f8e0208 */
[----:B------:R-:W-:-:S07]  /*02e0*/  IMAD R19, R12, R11, RZ ;  /* 0x0000000b0c137224 */ /* 0x000fce00078e02ff */
.L_x_1:
[----:B------:R-:W0:Y:S08]  /*02f0*/  LDC.64 R12, c[0x0][0x388] ;  /* 0x0000e200ff0c7b82 */ /* 0x000e300000000a00 */
[----:B------:R-:W1:Y:S01]  /*0300*/  LDC.64 R14, c[0x0][0x390] ;  /* 0x0000e400ff0e7b82 */ /* 0x000e620000000a00 */
[----:B0-----:R-:W-:-:S05]  /*0310*/  IMAD.WIDE R12, R19, 0x4, R12 ;  /* 0x00000004130c7825 */ /* 0x001fca00078e020c */
[----:B------:R-:W2:Y:S01]  /*0320*/  LDG.E.CONSTANT R26, desc[UR8][R12.64] ;  /* 0x000000080c1a7981 */ /* 0x000ea2000c1e9900 */
[----:B-1----:R-:W-:-:S03]  /*0330*/  IMAD.WIDE R14, R19, 0x4, R14 ;  /* 0x00000004130e7825 */ /* 0x002fc600078e020e */
[----:B------:R-:W3:Y:S04]  /*0340*/  LDG.E.CONSTANT R27, desc[UR8][R12.64+0x4] ;  /* 0x000004080c1b7981 */ /* 0x000ee8000c1e9900 */
[----:B------:R-:W4:Y:S04]  /*0350*/  LDG.E.CONSTANT R28, desc[UR8][R14.64] ;  /* 0x000000080e1c7981 */ /* 0x000f28000c1e9900 */
[----:B------:R-:W5:Y:S04]  /*0360*/  LDG.E.CONSTANT R22, desc[UR8][R14.64+0x4] ;  /* 0x000004080e167981 */ /* 0x000f68000c1e9900 */
[----:B------:R-:W5:Y:S04]  /*0370*/  LDG.E.CONSTANT R21, desc[UR8][R12.64+0x8] ;  /* 0x000008080c157981 */ /* 0x000f68000c1e9900 */
[----:B------:R-:W5:Y:S04]  /*0380*/  LDG.E.CONSTANT R20, desc[UR8][R14.64+0x8] ;  /* 0x000008080e147981 */ /* 0x000f68000c1e9900 */
[----:B------:R-:W5:Y:S04]  /*0390*/  LDG.E.CONSTANT R25, desc[UR8][R12.64+0xc] ;  /* 0x00000c080c197981 */ /* 0x000f68000c1e9900 */
[----:B------:R-:W5:Y:S04]  /*03a0*/  LDG.E.CONSTANT R29, desc[UR8][R12.64+0x14] ;  /* 0x000014080c1d7981 */ /* 0x000f68000c1e9900 */
[----:B------:R-:W5:Y:S04]  /*03b0*/  LDG.E.CONSTANT R24, desc[UR8][R12.64+0x1c] ;  /* 0x00001c080c187981 */ /* 0x000f68000c1e9900 */
[----:B--2---:R0:W-:Y:S04]  /*03c0*/  STS [R16+-0x10], R26 ;  /* 0xfffff01a10007388 */ /* 0x0041e80000000800 */
[----:B----4-:R-:W-:Y:S04]  /*03d0*/  STS [R17+-0x10], R28 ;  /* 0xfffff01c11007388 */ /* 0x010fe80000000800 */
[----:B---3--:R-:W-:Y:S04]  /*03e0*/  STS [R16+-0xc], R27 ;  /* 0xfffff41b10007388 */ /* 0x008fe80000000800 */
[----:B-----5:R1:W-:Y:S04]  /*03f0*/  STS [R17+-0xc], R22 ;  /* 0xfffff41611007388 */ /* 0x0203e80000000800 */
[----:B0-----:R-:W2:Y:S04]  /*0400*/  LDG.E.CONSTANT R26, desc[UR8][R14.64+0xc] ;  /* 0x00000c080e1a7981 */ /* 0x001ea8000c1e9900 */
[----:B------:R0:W-:Y:S04]  /*0410*/  STS [R16+-0x8], R21 ;  /* 0xfffff81510007388 */ /* 0x0001e80000000800 */
[----:B-1----:R-:W3:Y:S04]  /*0420*/  LDG.E.CONSTANT R22, desc[UR8][R12.64+0x10] ;  /* 0x000010080c167981 */ /* 0x002ee8000c1e9900 */
[----:B------:R-:W4:Y:S04]  /*0430*/  LDG.E.CONSTANT R28, desc[UR8][R14.64+0x10] ;  /* 0x000010080e1c7981 */ /* 0x000f28000c1e9900 */
[----:B------:R1:W-:Y:S04]  /*0440*/  STS [R17+-0x8], R20 ;  /* 0xfffff81411007388 */ /* 0x0003e80000000800 */
[----:B------:R-:W5:Y:S04]  /*0450*/  LDG.E.CONSTANT R27, desc[UR8][R12.64+0x18] ;  /* 0x000018080c1b7981 */ /* 0x000f68000c1e9900 */
[----:B0-----:R-:W5:Y:S04]  /*0460*/  LDG.E.CONSTANT R21, desc[UR8][R14.64+0x18] ;  /* 0x000018080e157981 */ /* 0x001f68000c1e9900 */
[----:B-1----:R-:W5:Y:S04]  /*0470*/  LDG.E.CONSTANT R20, desc[UR8][R14.64+0x14] ;  /* 0x000014080e147981 */ /* 0x002f68000c1e9900 */
[----:B------:R0:W-:Y:S04]  /*0480*/  STS [R16+-0x4], R25 ;  /* 0xfffffc1910007388 */ /* 0x0001e80000000800 */
[----:B0-----:R-:W5:Y:S01]  /*0490*/  LDG.E.CONSTANT R25, desc[UR8][R14.64+0x1c] ;  /* 0x00001c080e197981 */ /* 0x001f62000c1e9900 */
[----:B------:R-:W-:-:S05]  /*04a0*/  VIADD R18, R18, 0x8 ;  /* 0x0000000812127836 */ /* 0x000fca0000000000 */
[----:B------:R-:W-:Y:S02]  /*04b0*/  ISETP.NE.AND P0, PT, R18, RZ, PT ;  /* 0x000000ff1200720c */ /* 0x000fe40003f05270 */
[----:B------:R-:W-:Y:S01]  /*04c0*/  IADD3 R19, PT, PT, R19, 0x8, RZ ;  /* 0x0000000813137810 */ /* 0x000fe20007ffe0ff */
[----:B--2---:R-:W-:Y:S04]  /*04d0*/  STS [R17+-0x4], R26 ;  /* 0xfffffc1a11007388 */ /* 0x004fe80000000800 */
[----:B---3--:R-:W-:Y:S04]  /*04e0*/  STS [R16], R22 ;  /* 0x0000001610007388 */ /* 0x008fe80000000800 */
[----:B----4-:R-:W-:Y:S04]  /*04f0*/  STS [R17], R28 ;  /* 0x0000001c11007388 */ /* 0x010fe80000000800 */
[----:B------:R-:W-:Y:S04]  /*0500*/  STS [R16+0x4], R29 ;  /* 0x0000041d10007388 */ /* 0x000fe80000000800 */
[----:B-----5:R-:W-:Y:S04]  /*0510*/  STS [R17+0x4], R20 ;  /* 0x0000041411007388 */ /* 0x020fe80000000800 */
[----:B------:R-:W-:Y:S04]  /*0520*/  STS [R16+0x8], R27 ;  /* 0x0000081b10007388 */ /* 0x000fe80000000800 */
[----:B------:R-:W-:Y:S04]  /*0530*/  STS [R17+0x8], R21 ;  /* 0x0000081511007388 */ /* 0x000fe80000000800 */
[----:B------:R0:W-:Y:S04]  /*0540*/  STS [R16+0xc], R24 ;  /* 0x00000c1810007388 */ /* 0x0001e80000000800 */
[----:B------:R1:W-:Y:S01]  /*0550*/  STS [R17+0xc], R25 ;  /* 0x00000c1911007388 */ /* 0x0003e20000000800 */
[----:B0-----:R-:W-:Y:S01]  /*0560*/  VIADD R16, R16, 0x20 ;  /* 0x0000002010107836 */ /* 0x001fe20000000000 */
[----:B-1----:R-:W-:Y:S01]  /*0570*/  IADD3 R17, PT, PT, R17, 0x20, RZ ;  /* 0x0000002011117810 */ /* 0x002fe20007ffe0ff */
[----:B------:R-:W-:Y:S06]  /*0580*/  @P0 BRA `(.L_x_1) ;  /* 0xfffffffc00580947 */ /* 0x000fec000383ffff */
[----:B------:R-:W-:-:S07]  /*0590*/  MOV R20, R3 ;  /* 0x0000000300147202 */ /* 0x000fce0000000f00 */
.L_x_0:
[----:B------:R-:W-:-:S13]  /*05a0*/  ISETP.NE.AND P0, PT, R2, RZ, PT ;  /* 0x000000ff0200720c */ /* 0x000fda0003f05270 */
[----:B------:R-:W-:Y:S05]  /*05b0*/  @!P0 BRA `(.L_x_2) ;  /* 0x0000000400008947 */ /* 0x000fea0003800000 */
[----:B------:R-:W-:Y:S01]  /*05c0*/  VIADD R12, R2, 0xffffffff ;  /* 0xffffffff020c7836 */ /* 0x000fe20000000000 */
[----:B------:R-:W-:-:S04]  /*05d0*/  ISETP.NE.AND P1, PT, R6, RZ, PT ;  /* 0x000000ff0600720c */ /* 0x000fc80003f25270 */
[----:B------:R-:W-:-:S13]  /*05e0*/  ISETP.GE.U32.AND P0, PT, R12, 0x3, PT ;  /* 0x000000030c00780c */ /* 0x000fda0003f06070 */
[----:B------:R-:W-:Y:S05]  /*05f0*/  @!P0 BRA `(.L_x_3) ;  /* 0x0000000000688947 */ /* 0x000fea0003800000 */
[----:B------:R-:W0:Y:S01]  /*0600*/  LDC.64 R12, c[0x0][0x388] ;  /* 0x0000e200ff0c7b82 */ /* 0x000e220000000a00 */
[----:B------:R-:W-:-:S07]  /*0610*/  IADD3 R17, PT, PT, R23, R20, RZ ;  /* 0x0000001417117210 */ /* 0x000fce0007ffe0ff */
        /* <DEDUP_REMOVED lines=10> */
[----:B------:R-:W5:Y:S01]  /*06c0*/  LDG.E.CONSTANT R25, desc[UR8][R14.64+0xc] ;  /* 0x00000c080e197981 */ /* 0x000f62000c1e9900 */
[----:B------:R-:W-:-:S05]  /*06d0*/  IMAD R17, R0, R11, R20 ;  /* 0x0000000b00117224 */ /* 0x000fca00078e0214 */
[----:B------:R-:W-:-:S04]  /*06e0*/  IADD3 R17, PT, PT, R17, R4, RZ ;  /* 0x0000000411117210 */ /* 0x000fc80007ffe0ff */
[----:B------:R-:W-:-:S05]  /*06f0*/  LEA R17, R17, UR5, 0x2 ;  /* 0x0000000511117c11 */ /* 0x000fca000f8e10ff */
[----:B------:R-:W-:Y:S01]  /*0700*/  IMAD R19, R4, 0x4, R17 ;  /* 0x0000000404137824 */ /* 0x000fe200078e0211 */
[----:B------:R-:W-:Y:S01]  /*0710*/  IADD3 R20, PT, PT, R20, 0x4, RZ ;  /* 0x0000000414147810 */ /* 0x000fe20007ffe0ff */
[----:B--2---:R0:W-:Y:S04]  /*0720*/  STS [R17], R16 ;  /* 0x0000001011007388 */ /* 0x0041e80000000800 */
[----:B----4-:R0:W-:Y:S04]  /*0730*/  STS [R19], R18 ;  /* 0x0000001213007388 */ /* 0x0101e80000000800 */
[----:B---3--:R0:W-:Y:S04]  /*0740*/  STS [R17+0x4], R22 ;  /* 0x0000041611007388 */ /* 0x0081e80000000800 */
[----:B-----5:R0:W-:Y:S04]  /*0750*/  STS [R19+0x4], R24 ;  /* 0x0000041813007388 */ /* 0x0201e80000000800 */
[----:B------:R0:W-:Y:S04]  /*0760*/  STS [R17+0x8], R26 ;  /* 0x0000081a11007388 */ /* 0x0001e80000000800 */
[----:B------:R0:W-:Y:S04]  /*0770*/  STS [R19+0x8], R28 ;  /* 0x0000081c13007388 */ /* 0x0001e80000000800 */
[----:B------:R0:W-:Y:S04]  /*0780*/  STS [R17+0xc], R21 ;  /* 0x00000c1511007388 */ /* 0x0001e80000000800 */
[----:B------:R0:W-:Y:S02]  /*0790*/  STS [R19+0xc], R25 ;  /* 0x00000c1913007388 */ /* 0x0001e40000000800 */
.L_x_3:
[----:B------:R-:W-:Y:S05]  /*07a0*/  @!P1 BRA `(.L_x_2) ;  /* 0x0000000000849947 */ /* 0x000fea0003800000 */
[----:B------:R-:W-:Y:S02]  /*07b0*/  ISETP.NE.AND P0, PT, R6, 0x1, PT ;  /* 0x000000010600780c */ /* 0x000fe40003f05270 */
[----:B------:R-:W-:-:S11]  /*07c0*/  LOP3.LUT P1, RZ, R11, 0x1, RZ, 0xc0, !PT ;  /* 0x000000010bff7812 */ /* 0x000fd6000782c0ff */
[----:B0-----:R-:W0:Y:S01]  /*07d0*/  @P0 LDC.64 R16, c[0x0][0x388] ;  /* 0x0000e200ff100b82 */ /* 0x001e220000000a00 */
[----:B------:R-:W-:Y:S01]  /*07e0*/  @P0 IADD3 R25, PT, PT, R23, R20, RZ ;  /* 0x0000001417190210 */ /* 0x000fe20007ffe0ff */
[----:B------:R-:W-:Y:S02]  /*07f0*/  @P0 IMAD R21, R0, R11, R20 ;  /* 0x0000000b00150224 */ /* 0x000fe400078e0214 */
[----:B------:R-:W-:-:S04]  /*0800*/  @P0 VIADD R20, R20, 0x2 ;  /* 0x0000000214140836 */ /* 0x000fc80000000000 */
[----:B------:R-:W1:Y:S01]  /*0810*/  @P0 LDC.64 R18, c[0x0][0x390] ;  /* 0x0000e400ff120b82 */ /* 0x000e620000000a00 */
[----:B------:R-:W-:-:S07]  /*0820*/  @P1 IADD3 R23, PT, PT, R23, R20, RZ ;  /* 0x0000001417171210 */ /* 0x000fce0007ffe0ff */
[----:B------:R-:W2:Y:S08]  /*0830*/  @P1 LDC.64 R12, c[0x0][0x388] ;  /* 0x0000e200ff0c1b82 */ /* 0x000eb00000000a00 */
[----:B------:R-:W3:Y:S01]  /*0840*/  @P1 LDC.64 R14, c[0x0][0x390] ;  /* 0x0000e400ff0e1b82 */ /* 0x000ee20000000a00 */
[----:B0-----:R-:W-:-:S05]  /*0850*/  @P0 IMAD.WIDE R16, R25, 0x4, R16 ;  /* 0x0000000419100825 */ /* 0x001fca00078e0210 */
[----:B------:R-:W4:Y:S01]  /*0860*/  @P0 LDG.E.CONSTANT R22, desc[UR8][R16.64] ;  /* 0x0000000810160981 */ /* 0x000f22000c1e9900 */
[----:B-1----:R-:W-:-:S03]  /*0870*/  @P0 IMAD.WIDE R18, R25, 0x4, R18 ;  /* 0x0000000419120825 */ /* 0x002fc600078e0212 */
[----:B------:R0:W5:Y:S04]  /*0880*/  @P0 LDG.E.CONSTANT R24, desc[UR8][R16.64+0x4] ;  /* 0x0000040810180981 */ /* 0x000168000c1e9900 */
[----:B------:R-:W5:Y:S01]  /*0890*/  @P0 LDG.E.CONSTANT R25, desc[UR8][R18.64+0x4] ;  /* 0x0000040812190981 */ /* 0x000f62000c1e9900 */
[----:B--2---:R-:W-:-:S06]  /*08a0*/  @P1 IMAD.WIDE R12, R23, 0x4, R12 ;  /* 0x00000004170c1825 */ /* 0x004fcc00078e020c */
[----:B------:R-:W2:Y:S01]  /*08b0*/  @P1 LDG.E.CONSTANT R12, desc[UR8][R12.64] ;  /* 0x000000080c0c1981 */ /* 0x000ea2000c1e9900 */
[----:B---3--:R-:W-:-:S03]  /*08c0*/  @P1 IMAD.WIDE R14, R23, 0x4, R14 ;  /* 0x00000004170e1825 */ /* 0x008fc600078e020e */
[----:B------:R-:W3:Y:S04]  /*08d0*/  @P0 LDG.E.CONSTANT R23, desc[UR8][R18.64] ;  /* 0x0000000812170981 */ /* 0x000ee8000c1e9900 */
[----:B------:R-:W2:Y:S01]  /*08e0*/  @P1 LDG.E.CONSTANT R14, desc[UR8][R14.64] ;  /* 0x000000080e0e1981 */ /* 0x000ea2000c1e9900 */
[----:B------:R-:W-:Y:S01]  /*08f0*/  @P1 IMAD R11, R0, R11, R20 ;  /* 0x0000000b000b1224 */ /* 0x000fe200078e0214 */
[----:B------:R-:W-:-:S03]  /*0900*/  @P0 IADD3 R21, PT, PT, R21, R4, RZ ;  /* 0x0000000415150210 */ /* 0x000fc60007ffe0ff */
[----:B------:R-:W-:Y:S01]  /*0910*/  @P1 IMAD.IADD R11, R11, 0x1, R4 ;  /* 0x000000010b0b1824 */ /* 0x000fe200078e0204 */
[----:B------:R-:W-:-:S04]  /*0920*/  @P0 LEA R21, R21, UR5, 0x2 ;  /* 0x0000000515150c11 */ /* 0x000fc8000f8e10ff */
[----:B------:R-:W-:Y:S02]  /*0930*/  @P0 LEA R20, R4, R21, 0x2 ;  /* 0x0000001504140211 */ /* 0x000fe400078e10ff */
[----:B------:R-:W-:-:S04]  /*0940*/  @P1 LEA R11, R11, UR5, 0x2 ;  /* 0x000000050b0b1c11 */ /* 0x000fc8000f8e10ff */
[----:B0-----:R-:W-:Y:S01]  /*0950*/  @P1 LEA R17, R4, R11, 0x2 ;  /* 0x0000000b04111211 */ /* 0x001fe200078e10ff */
[----:B----4-:R1:W-:Y:S04]  /*0960*/  @P0 STS [R21], R22 ;  /* 0x0000001615000388 */ /* 0x0103e80000000800 */
[----:B---3--:R1:W-:Y:S04]  /*0970*/  @P0 STS [R20], R23 ;  /* 0x0000001714000388 */ /* 0x0083e80000000800 */
[----:B-----5:R1:W-:Y:S04]  /*0980*/  @P0 STS [R21+0x4], R24 ;  /* 0x0000041815000388 */ /* 0x0203e80000000800 */
[----:B------:R1:W-:Y:S04]  /*0990*/  @P0 STS [R20+0x4], R25 ;  /* 0x0000041914000388 */ /* 0x0003e80000000800 */
[----:B--2---:R1:W-:Y:S04]  /*09a0*/  @P1 STS [R11], R12 ;  /* 0x0000000c0b001388 */ /* 0x0043e80000000800 */
[----:B------:R1:W-:Y:S02]  /*09b0*/  @P1 STS [R17], R14 ;  /* 0x0000000e11001388 */ /* 0x0003e40000000800 */
.L_x_2:
[----:B------:R-:W2:Y:S01]  /*09c0*/  LDCU UR6, c[0x0][0x3c8] ;  /* 0x00007900ff0677ac */ /* 0x000ea20008000800 */
[----:B------:R-:W-:-:S04]  /*09d0*/  UIADD3 UR4, UPT, UPT, UR4, 0x1, URZ ;  /* 0x0000000104047890 */ /* 0x000fc8000fffe0ff */
[----:B--2---:R-:W-:-:S09]  /*09e0*/  UISETP.NE.AND UP0, UPT, UR4, UR6, UPT ;  /* 0x000000060400728c */ /* 0x004fd2000bf05270 */
[----:B------:R-:W-:Y:S05]  /*09f0*/  BRA.U UP0, `(.L_x_4) ;  /* 0xfffffff900107547 */ /* 0x000fea000b83ffff */
[----:B------:R-:W-:Y:S05]  /*0a00*/  EXIT ;  /* 0x000000000000794d */ /* 0x000fea0003800000 */
.L_x_5:
[----:B------:R-:W-:-:S00]  /*0a10*/  BRA `(.L_x_5) ;  /* 0xfffffffc00fc7947 */ /* 0x000fc0000383ffff */
[----:B------:R-:W-:-:S00]  /*0a20*/  NOP ;  /* 0x0000000000007918 */ /* 0x000fc00000000000 */
        /* <DEDUP_REMOVED lines=13> */
.L_x_6:


//--------------------- .nv.shared._Z11fa1_forwardPfS_S_S_S_S_iifiiii --------------------------
	.section	.nv.shared._Z11fa1_forwardPfS_S_S_S_S_iifiiii,"aw",@nobits
	.sectionflags	@""
	.align	16
	.zero		1024


//--------------------- .nv.shared.reserved.0     --------------------------
	.section	.nv.shared.reserved.0,"aw",@nobits
	.weak		__nv_reservedSMEM_offset_0_alias
	.size		__nv_reservedSMEM_offset_0_alias, 0, 64
	.other		__nv_reservedSMEM_offset_0_alias,@"STO_CUDA_RESERVED_SHARED STV_DEFAULT"
__nv_reservedSMEM_offset_0_alias:
	.zero		0
	.zero		64


//--------------------- .nv.constant0._Z11fa1_forwardPfS_S_S_S_S_iifiiii --------------------------
	.section	.nv.constant0._Z11fa1_forwardPfS_S_S_S_S_iifiiii,"a",@progbits
	.sectionflags	@""
	.align	4
.nv.constant0._Z11fa1_forwardPfS_S_S_S_S_iifiiii:
	.zero		972


//--------------------- SYMBOLS --------------------------

	.type		.nv.reservedSmem.offset0,@object
	.size		.nv.reservedSmem.offset0,0x4
	.type		.nv.reservedSmem.cap,@object
	.size		.nv.reservedSmem.cap,0x4
